//
// Generated by NVIDIA NVVM Compiler
//
// Compiler Build ID: CL-36424714
// Cuda compilation tools, release 13.0, V13.0.88
// Based on NVVM 20.0.0
//

.version 9.0
.target sm_100
.address_size 64

	// .globl	_Z13simple_kernelPfi

.visible .entry _Z13simple_kernelPfi(
	.param .u64 .ptr .align 1 _Z13simple_kernelPfi_param_0,
	.param .u32 _Z13simple_kernelPfi_param_1
)
{
	.reg .pred 	%p<2>;
	.reg .b32 	%r<6>;
	.reg .b32 	%f<3>;
	.reg .b64 	%rd<5>;

	ld.param.u64 	%rd1, [_Z13simple_kernelPfi_param_0];
	ld.param.u32 	%r2, [_Z13simple_kernelPfi_param_1];
	mov.u32 	%r3, %ctaid.x;
	mov.u32 	%r4, %ntid.x;
	mov.u32 	%r5, %tid.x;
	mad.lo.s32 	%r1, %r3, %r4, %r5;
	setp.ge.s32 	%p1, %r1, %r2;
	@%p1 bra 	$L__BB0_2;
	cvta.to.global.u64 	%rd2, %rd1;
	mul.wide.s32 	%rd3, %r1, 4;
	add.s64 	%rd4, %rd2, %rd3;
	ld.global.f32 	%f1, [%rd4];
	add.f32 	%f2, %f1, 0f3F800000;
	st.global.f32 	[%rd4], %f2;
$L__BB0_2:
	ret;

}


// ===== COMPILED SASS (sm_100) =====

	.target	sm_100

	.elftype	@"ET_EXEC"


//--------------------- .note.nv.tkinfo           --------------------------
	.section	.note.nv.tkinfo,"",@"SHT_NOTE"
	.sectionflags	@"SHF_NOTE_NV_TKINFO"
	.tkinfo
        /*0018*/ 	.word	0x00000002
        /*0030*/ 	.string	""
        /*0030*/ 	.string	"ptxas"
        /*0030*/ 	.string	"Cuda compilation tools, release 13.0, V13.0.88"
        /*0030*/ 	.string	"Build cuda_13.0.r13.0/compiler.36424714_0"
        /*0030*/ 	.string	"-arch sm_100 -m 64 "



//--------------------- .note.nv.cuinfo           --------------------------
	.section	.note.nv.cuinfo,"",@"SHT_NOTE"
	.sectionflags	@"SHF_NOTE_NV_CUINFO"
        /*0018*/ 	.short	0x0002
        /*001a*/ 	.short	0x0064
        /*001c*/ 	.short	0x0082
	.zero		2


//--------------------- .nv.info                  --------------------------
	.section	.nv.info,"",@"SHT_CUDA_INFO"
	.align	4


	//----- nvinfo : EIATTR_REGCOUNT
	.align		4
        /*0000*/ 	.byte	0x04, 0x2f
        /*0002*/ 	.short	(.L_1 - .L_0)
	.align		4
.L_0:
        /*0004*/ 	.word	index@(_Z13simple_kernelPfi)
        /*0008*/ 	.word	0x00000008


	//----- nvinfo : EIATTR_FRAME_SIZE
	.align		4
.L_1:
        /*000c*/ 	.byte	0x04, 0x11
        /*000e*/ 	.short	(.L_3 - .L_2)
	.align		4
.L_2:
        /*0010*/ 	.word	index@(_Z13simple_kernelPfi)
        /*0014*/ 	.word	0x00000000


	//----- nvinfo : EIATTR_MIN_STACK_SIZE
	.align		4
.L_3:
        /*0018*/ 	.byte	0x04, 0x12
        /*001a*/ 	.short	(.L_5 - .L_4)
	.align		4
.L_4:
        /*001c*/ 	.word	index@(_Z13simple_kernelPfi)
        /*0020*/ 	.word	0x00000000
.L_5:


//--------------------- .nv.compat                --------------------------
	.section	.nv.compat,"",@"SHT_CUDA_COMPAT_INFO"
	.align	4
        /*0000*/ 	.byte	0x02, 0x09, 0x00, 0x00, 0x02, 0x02, 0x01, 0x00, 0x02, 0x05, 0x05, 0x00, 0x03, 0x07, 0x01, 0x01
        /*0010*/ 	.byte	0x02, 0x03, 0x00, 0x00, 0x02, 0x06, 0x01, 0x00, 0x04, 0x0b, 0x08, 0x00, 0x09, 0x00, 0x00, 0x00
        /*0020*/ 	.byte	0x00, 0x00, 0x00, 0x00


//--------------------- .nv.info._Z13simple_kernelPfi --------------------------
	.section	.nv.info._Z13simple_kernelPfi,"",@"SHT_CUDA_INFO"
	.sectionflags	@""
	.align	4


	//----- nvinfo : EIATTR_CUDA_API_VERSION
	.align		4
        /*0000*/ 	.byte	0x04, 0x37
        /*0002*/ 	.short	(.L_7 - .L_6)
.L_6:
        /*0004*/ 	.word	0x00000082


	//----- nvinfo : EIATTR_KPARAM_INFO
	.align		4
.L_7:
        /*0008*/ 	.byte	0x04, 0x17
        /*000a*/ 	.short	(.L_9 - .L_8)
.L_8:
        /*000c*/ 	.word	0x00000000
        /*0010*/ 	.short	0x0001
        /*0012*/ 	.short	0x0008
        /*0014*/ 	.byte	0x00, 0xf0, 0x11, 0x00


	//----- nvinfo : EIATTR_KPARAM_INFO
	.align		4
.L_9:
        /*0018*/ 	.byte	0x04, 0x17
        /*001a*/ 	.short	(.L_11 - .L_10)
.L_10:
        /*001c*/ 	.word	0x00000000
        /*0020*/ 	.short	0x0000
        /*0022*/ 	.short	0x0000
        /*0024*/ 	.byte	0x00, 0xf5, 0x21, 0x00


	//----- nvinfo : EIATTR_SPARSE_MMA_MASK
	.align		4
.L_11:
        /*0028*/ 	.byte	0x03, 0x50
        /*002a*/ 	.short	0x0000


	//----- nvinfo : EIATTR_MAXREG_COUNT
	.align		4
        /*002c*/ 	.byte	0x03, 0x1b
        /*002e*/ 	.short	0x00ff


	//----- nvinfo : EIATTR_MERCURY_ISA_VERSION
	.align		4
        /*0030*/ 	.byte	0x03, 0x5f
        /*0032*/ 	.short	0x0101


	//----- nvinfo : EIATTR_VRC_CTA_INIT_COUNT
	.align		4
        /*0034*/ 	.byte	0x02, 0x4a
	.zero		1
	.zero		1


	//----- nvinfo : EIATTR_EXIT_INSTR_OFFSETS
	.align		4
        /*0038*/ 	.byte	0x04, 0x1c
        /*003a*/ 	.short	(.L_13 - .L_12)


	//   ....[0]....
.L_12:
        /*003c*/ 	.word	0x00000070


	//   ....[1]....
        /*0040*/ 	.word	0x000000e0


	//----- nvinfo : EIATTR_CBANK_PARAM_SIZE
	.align		4
.L_13:
        /*0044*/ 	.byte	0x03, 0x19
        /*0046*/ 	.short	0x000c


	//----- nvinfo : EIATTR_PARAM_CBANK
	.align		4
        /*0048*/ 	.byte	0x04, 0x0a
        /*004a*/ 	.short	(.L_15 - .L_14)
	.align		4
.L_14:
        /*004c*/ 	.word	index@(.nv.constant0._Z13simple_kernelPfi)
        /*0050*/ 	.short	0x0380
        /*0052*/ 	.short	0x000c


	//----- nvinfo : EIATTR_SW_WAR
	.align		4
.L_15:
        /*0054*/ 	.byte	0x04, 0x36
        /*0056*/ 	.short	(.L_17 - .L_16)
.L_16:
        /*0058*/ 	.word	0x00000008
.L_17:


//--------------------- .nv.callgraph             --------------------------
	.section	.nv.callgraph,"",@"SHT_CUDA_CALLGRAPH"
	.align	4
	.sectionentsize	8
	.align		4
        /*0000*/ 	.word	0x00000000
	.align		4
        /*0004*/ 	.word	0xffffffff
	.align		4
        /*0008*/ 	.word	0x00000000
	.align		4
        /*000c*/ 	.word	0xfffffffe
	.align		4
        /*0010*/ 	.word	0x00000000
	.align		4
        /*0014*/ 	.word	0xfffffffd
	.align		4
        /*0018*/ 	.word	0x00000000
	.align		4
        /*001c*/ 	.word	0xfffffffc


//--------------------- .text._Z13simple_kernelPfi --------------------------
	.section	.text._Z13simple_kernelPfi,"ax",@progbits
	.align	128
        .global         _Z13simple_kernelPfi
        .type           _Z13simple_kernelPfi,@function
        .size           _Z13simple_kernelPfi,(.L_x_1 - _Z13simple_kernelPfi)
        .other          _Z13simple_kernelPfi,@"STO_CUDA_ENTRY STV_DEFAULT"
_Z13simple_kernelPfi:
.text._Z13simple_kernelPfi:
[----:B------:R-:W-:Y:S01]  /*0000*/  LDC R1, c[0x0][0x37c] ;  /* 0x0000df00ff017b82 */ /* 0x000fe20000000800 */
[----:B------:R-:W0:Y:S07]  /*0010*/  S2R R0, SR_TID.X ;  /* 0x0000000000007919 */ /* 0x000e2e0000002100 */
[----:B------:R-:W0:Y:S01]  /*0020*/  S2UR UR4, SR_CTAID.X ;  /* 0x00000000000479c3 */ /* 0x000e220000002500 */
[----:B------:R-:W1:Y:S07]  /*0030*/  LDCU UR5, c[0x0][0x388] ;  /* 0x00007100ff0577ac */ /* 0x000e6e0008000800 */
[----:B------:R-:W0:Y:S02]  /*0040*/  LDC R5, c[0x0][0x360] ;  /* 0x0000d800ff057b82 */ /* 0x000e240000000800 */
[----:B0-----:R-:W-:-:S05]  /*0050*/  IMAD R5, R5, UR4, R0 ;  /* 0x0000000405057c24 */ /* 0x001fca000f8e0200 */
[----:B-1----:R-:W-:-:S13]  /*0060*/  ISETP.GE.AND P0, PT, R5, UR5, PT ;  /* 0x0000000505007c0c */ /* 0x002fda000bf06270 */
[----:B------:R-:W-:Y:S05]  /*0070*/  @P0 EXIT ;  /* 0x000000000000094d */ /* 0x000fea0003800000 */
[----:B------:R-:W0:Y:S01]  /*0080*/  LDC.64 R2, c[0x0][0x380] ;  /* 0x0000e000ff027b82 */ /* 0x000e220000000a00 */
[----:B------:R-:W1:Y:S01]  /*0090*/  LDCU.64 UR4, c[0x0][0x358] ;  /* 0x00006b00ff0477ac */ /* 0x000e620008000a00 */
[----:B0-----:R-:W-:-:S05]  /*00a0*/  IMAD.WIDE R2, R5, 0x4, R2 ;  /* 0x0000000405027825 */ /* 0x001fca00078e0202 */
[----:B-1----:R-:W2:Y:S02]  /*00b0*/  LDG.E R0, desc[UR4][R2.64] ;  /* 0x0000000402007981 */ /* 0x002ea4000c1e1900 */
[----:B--2---:R-:W-:-:S05]  /*00c0*/  FADD R5, R0, 1 ;  /* 0x3f80000000057421 */ /* 0x004fca0000000000 */
[----:B------:R-:W-:Y:S01]  /*00d0*/  STG.E desc[UR4][R2.64], R5 ;  /* 0x0000000502007986 */ /* 0x000fe2000c101904 */
[----:B------:R-:W-:Y:S05]  /*00e0*/  EXIT ;  /* 0x000000000000794d */ /* 0x000fea0003800000 */
.L_x_0:
[----:B------:R-:W-:-:S00]  /*00f0*/  BRA `(.L_x_0) ;  /* 0xfffffffc00fc7947 */ /* 0x000fc0000383ffff */
[----:B------:R-:W-:-:S00]  /*0100*/  NOP ;  /* 0x0000000000007918 */ /* 0x000fc00000000000 */
[----:B------:R-:W-:-:S00]  /*0110*/  NOP ;  /* 0x0000000000007918 */ /* 0x000fc00000000000 */
[----:B------:R-:W-:-:S00]  /*0120*/  NOP ;  /* 0x0000000000007918 */ /* 0x000fc00000000000 */
[----:B------:R-:W-:-:S00]  /*0130*/  NOP ;  /* 0x0000000000007918 */ /* 0x000fc00000000000 */
[----:B------:R-:W-:-:S00]  /*0140*/  NOP ;  /* 0x0000000000007918 */ /* 0x000fc00000000000 */
[----:B------:R-:W-:-:S00]  /*0150*/  NOP ;  /* 0x0000000000007918 */ /* 0x000fc00000000000 */
[----:B------:R-:W-:-:S00]  /*0160*/  NOP ;  /* 0x0000000000007918 */ /* 0x000fc00000000000 */
[----:B------:R-:W-:-:S00]  /*0170*/  NOP ;  /* 0x0000000000007918 */ /* 0x000fc00000000000 */
.L_x_1:


//--------------------- .nv.shared.reserved.0     --------------------------
	.section	.nv.shared.reserved.0,"aw",@nobits
	.weak		__nv_reservedSMEM_offset_0_alias
	.size		__nv_reservedSMEM_offset_0_alias, 0, 64
	.other		__nv_reservedSMEM_offset_0_alias,@"STO_CUDA_RESERVED_SHARED STV_DEFAULT"
__nv_reservedSMEM_offset_0_alias:
	.zero		0
	.zero		64


//--------------------- .nv.constant0._Z13simple_kernelPfi --------------------------
	.section	.nv.constant0._Z13simple_kernelPfi,"a",@progbits
	.sectionflags	@""
	.align	4
.nv.constant0._Z13simple_kernelPfi:
	.zero		908


//--------------------- SYMBOLS --------------------------

	.type		.nv.reservedSmem.offset0,@object
	.size		.nv.reservedSmem.offset0,0x4
